//
// Generated by NVIDIA NVVM Compiler
//
// Compiler Build ID: CL-36424714
// Cuda compilation tools, release 13.0, V13.0.88
// Based on NVVM 20.0.0
//

.version 9.0
.target sm_100
.address_size 64

	// .globl	_Z17full_device_arrayiiPi
// _ZZ10get_sortedPiE16shared_mem_array has been demoted
// _ZZ10get_mergedPiE16shared_mem_array has been demoted

.visible .entry _Z17full_device_arrayiiPi(
	.param .u32 _Z17full_device_arrayiiPi_param_0,
	.param .u32 _Z17full_device_arrayiiPi_param_1,
	.param .u64 .ptr .align 1 _Z17full_device_arrayiiPi_param_2
)
{
	.reg .pred 	%p<7>;
	.reg .b32 	%r<32>;
	.reg .b64 	%rd<11>;

	ld.param.u32 	%r12, [_Z17full_device_arrayiiPi_param_0];
	ld.param.u32 	%r13, [_Z17full_device_arrayiiPi_param_1];
	ld.param.u64 	%rd2, [_Z17full_device_arrayiiPi_param_2];
	cvta.to.global.u64 	%rd1, %rd2;
	mov.u32 	%r14, %tid.x;
	mov.u32 	%r15, %ctaid.x;
	mov.u32 	%r16, %ntid.x;
	mad.lo.s32 	%r30, %r15, %r16, %r14;
	mov.u32 	%r17, %nctaid.x;
	mul.lo.s32 	%r2, %r17, %r16;
	setp.ge.s32 	%p1, %r30, %r12;
	@%p1 bra 	$L__BB0_7;
	add.s32 	%r18, %r30, %r2;
	max.s32 	%r19, %r12, %r18;
	setp.lt.s32 	%p2, %r18, %r12;
	selp.u32 	%r20, 1, 0, %p2;
	add.s32 	%r21, %r18, %r20;
	sub.s32 	%r22, %r19, %r21;
	div.u32 	%r23, %r22, %r2;
	add.s32 	%r3, %r23, %r20;
	and.b32  	%r24, %r3, 3;
	setp.eq.s32 	%p3, %r24, 3;
	@%p3 bra 	$L__BB0_4;
	add.s32 	%r25, %r3, 1;
	and.b32  	%r26, %r25, 3;
	neg.s32 	%r28, %r26;
$L__BB0_3:
	.pragma "nounroll";
	mul.wide.s32 	%rd3, %r30, 4;
	add.s64 	%rd4, %rd1, %rd3;
	st.global.u32 	[%rd4], %r13;
	add.s32 	%r30, %r30, %r2;
	add.s32 	%r28, %r28, 1;
	setp.ne.s32 	%p4, %r28, 0;
	@%p4 bra 	$L__BB0_3;
$L__BB0_4:
	setp.lt.u32 	%p5, %r3, 3;
	@%p5 bra 	$L__BB0_7;
	mul.wide.s32 	%rd7, %r2, 4;
	shl.b32 	%r27, %r2, 2;
$L__BB0_6:
	mul.wide.s32 	%rd5, %r30, 4;
	add.s64 	%rd6, %rd1, %rd5;
	st.global.u32 	[%rd6], %r13;
	add.s64 	%rd8, %rd6, %rd7;
	st.global.u32 	[%rd8], %r13;
	add.s64 	%rd9, %rd8, %rd7;
	st.global.u32 	[%rd9], %r13;
	add.s64 	%rd10, %rd9, %rd7;
	st.global.u32 	[%rd10], %r13;
	add.s32 	%r30, %r27, %r30;
	setp.lt.s32 	%p6, %r30, %r12;
	@%p6 bra 	$L__BB0_6;
$L__BB0_7:
	ret;

}
	// .globl	_Z10get_sortedPi
.visible .entry _Z10get_sortedPi(
	.param .u64 .ptr .align 1 _Z10get_sortedPi_param_0
)
{
	.reg .pred 	%p<19>;
	.reg .b32 	%r<75>;
	.reg .b64 	%rd<7>;
	// demoted variable
	.shared .align 4 .b8 _ZZ10get_sortedPiE16shared_mem_array[4116];
	ld.param.u64 	%rd3, [_Z10get_sortedPi_param_0];
	cvta.to.global.u64 	%rd4, %rd3;
	mov.u32 	%r1, %tid.x;
	shr.u32 	%r41, %r1, 8;
	and.b32  	%r42, %r1, 255;
	mad.lo.s32 	%r43, %r41, 257, %r42;
	mov.u32 	%r44, %ctaid.x;
	shl.b32 	%r45, %r44, 10;
	or.b32  	%r46, %r45, %r1;
	mul.wide.u32 	%rd5, %r46, 4;
	add.s64 	%rd1, %rd4, %rd5;
	ld.global.u32 	%r47, [%rd1];
	shl.b32 	%r48, %r43, 2;
	mov.u32 	%r49, _ZZ10get_sortedPiE16shared_mem_array;
	add.s32 	%r2, %r49, %r48;
	st.shared.u32 	[%r2], %r47;
	add.s32 	%r50, %r1, 512;
	shr.u32 	%r51, %r50, 8;
	mad.lo.s32 	%r52, %r51, 257, %r42;
	add.s32 	%r53, %r46, 512;
	mul.wide.u32 	%rd6, %r53, 4;
	add.s64 	%rd2, %rd4, %rd6;
	ld.global.u32 	%r54, [%rd2];
	shl.b32 	%r55, %r52, 2;
	add.s32 	%r3, %r49, %r55;
	st.shared.u32 	[%r3], %r54;
	setp.ne.s32 	%p1, %r1, 0;
	@%p1 bra 	$L__BB1_2;
	mov.b32 	%r56, 2147483647;
	st.shared.u32 	[_ZZ10get_sortedPiE16shared_mem_array+4112], %r56;
$L__BB1_2:
	bar.sync 	0;
	shr.u32 	%r58, %r1, 7;
	shl.b32 	%r59, %r1, 1;
	and.b32  	%r60, %r59, 254;
	mad.lo.s32 	%r61, %r58, 257, %r60;
	shr.u32 	%r62, %r59, 8;
	add.s32 	%r63, %r62, %r59;
	shl.b32 	%r64, %r61, 2;
	add.s32 	%r4, %r49, %r64;
	shl.b32 	%r66, %r63, 2;
	add.s32 	%r5, %r49, %r66;
	add.s32 	%r67, %r59, 2;
	shr.u32 	%r68, %r67, 8;
	and.b32  	%r69, %r67, 254;
	mad.lo.s32 	%r70, %r68, 257, %r69;
	shl.b32 	%r71, %r70, 2;
	add.s32 	%r6, %r49, %r71;
	mov.b32 	%r74, 0;
$L__BB1_3:
	ld.shared.u32 	%r8, [%r4];
	ld.shared.u32 	%r9, [%r5+4];
	setp.le.s32 	%p2, %r8, %r9;
	@%p2 bra 	$L__BB1_5;
	st.shared.u32 	[%r5+4], %r8;
	st.shared.u32 	[%r4], %r9;
$L__BB1_5:
	bar.sync 	0;
	ld.shared.u32 	%r10, [%r5+4];
	ld.shared.u32 	%r11, [%r6];
	setp.le.s32 	%p3, %r10, %r11;
	@%p3 bra 	$L__BB1_7;
	st.shared.u32 	[%r6], %r10;
	st.shared.u32 	[%r5+4], %r11;
$L__BB1_7:
	bar.sync 	0;
	ld.shared.u32 	%r12, [%r4];
	ld.shared.u32 	%r13, [%r5+4];
	setp.le.s32 	%p4, %r12, %r13;
	@%p4 bra 	$L__BB1_9;
	st.shared.u32 	[%r5+4], %r12;
	st.shared.u32 	[%r4], %r13;
$L__BB1_9:
	bar.sync 	0;
	ld.shared.u32 	%r14, [%r5+4];
	ld.shared.u32 	%r15, [%r6];
	setp.le.s32 	%p5, %r14, %r15;
	@%p5 bra 	$L__BB1_11;
	st.shared.u32 	[%r6], %r14;
	st.shared.u32 	[%r5+4], %r15;
$L__BB1_11:
	bar.sync 	0;
	ld.shared.u32 	%r16, [%r4];
	ld.shared.u32 	%r17, [%r5+4];
	setp.le.s32 	%p6, %r16, %r17;
	@%p6 bra 	$L__BB1_13;
	st.shared.u32 	[%r5+4], %r16;
	st.shared.u32 	[%r4], %r17;
$L__BB1_13:
	bar.sync 	0;
	ld.shared.u32 	%r18, [%r5+4];
	ld.shared.u32 	%r19, [%r6];
	setp.le.s32 	%p7, %r18, %r19;
	@%p7 bra 	$L__BB1_15;
	st.shared.u32 	[%r6], %r18;
	st.shared.u32 	[%r5+4], %r19;
$L__BB1_15:
	bar.sync 	0;
	ld.shared.u32 	%r20, [%r4];
	ld.shared.u32 	%r21, [%r5+4];
	setp.le.s32 	%p8, %r20, %r21;
	@%p8 bra 	$L__BB1_17;
	st.shared.u32 	[%r5+4], %r20;
	st.shared.u32 	[%r4], %r21;
$L__BB1_17:
	bar.sync 	0;
	ld.shared.u32 	%r22, [%r5+4];
	ld.shared.u32 	%r23, [%r6];
	setp.le.s32 	%p9, %r22, %r23;
	@%p9 bra 	$L__BB1_19;
	st.shared.u32 	[%r6], %r22;
	st.shared.u32 	[%r5+4], %r23;
$L__BB1_19:
	bar.sync 	0;
	ld.shared.u32 	%r24, [%r4];
	ld.shared.u32 	%r25, [%r5+4];
	setp.le.s32 	%p10, %r24, %r25;
	@%p10 bra 	$L__BB1_21;
	st.shared.u32 	[%r5+4], %r24;
	st.shared.u32 	[%r4], %r25;
$L__BB1_21:
	bar.sync 	0;
	ld.shared.u32 	%r26, [%r5+4];
	ld.shared.u32 	%r27, [%r6];
	setp.le.s32 	%p11, %r26, %r27;
	@%p11 bra 	$L__BB1_23;
	st.shared.u32 	[%r6], %r26;
	st.shared.u32 	[%r5+4], %r27;
$L__BB1_23:
	bar.sync 	0;
	ld.shared.u32 	%r28, [%r4];
	ld.shared.u32 	%r29, [%r5+4];
	setp.le.s32 	%p12, %r28, %r29;
	@%p12 bra 	$L__BB1_25;
	st.shared.u32 	[%r5+4], %r28;
	st.shared.u32 	[%r4], %r29;
$L__BB1_25:
	bar.sync 	0;
	ld.shared.u32 	%r30, [%r5+4];
	ld.shared.u32 	%r31, [%r6];
	setp.le.s32 	%p13, %r30, %r31;
	@%p13 bra 	$L__BB1_27;
	st.shared.u32 	[%r6], %r30;
	st.shared.u32 	[%r5+4], %r31;
$L__BB1_27:
	bar.sync 	0;
	ld.shared.u32 	%r32, [%r4];
	ld.shared.u32 	%r33, [%r5+4];
	setp.le.s32 	%p14, %r32, %r33;
	@%p14 bra 	$L__BB1_29;
	st.shared.u32 	[%r5+4], %r32;
	st.shared.u32 	[%r4], %r33;
$L__BB1_29:
	bar.sync 	0;
	ld.shared.u32 	%r34, [%r5+4];
	ld.shared.u32 	%r35, [%r6];
	setp.le.s32 	%p15, %r34, %r35;
	@%p15 bra 	$L__BB1_31;
	st.shared.u32 	[%r6], %r34;
	st.shared.u32 	[%r5+4], %r35;
$L__BB1_31:
	bar.sync 	0;
	ld.shared.u32 	%r36, [%r4];
	ld.shared.u32 	%r37, [%r5+4];
	setp.le.s32 	%p16, %r36, %r37;
	@%p16 bra 	$L__BB1_33;
	st.shared.u32 	[%r5+4], %r36;
	st.shared.u32 	[%r4], %r37;
$L__BB1_33:
	bar.sync 	0;
	ld.shared.u32 	%r38, [%r5+4];
	ld.shared.u32 	%r39, [%r6];
	setp.le.s32 	%p17, %r38, %r39;
	@%p17 bra 	$L__BB1_35;
	st.shared.u32 	[%r6], %r38;
	st.shared.u32 	[%r5+4], %r39;
$L__BB1_35:
	bar.sync 	0;
	add.s32 	%r74, %r74, 8;
	setp.ne.s32 	%p18, %r74, 1024;
	@%p18 bra 	$L__BB1_3;
	bar.sync 	0;
	ld.shared.u32 	%r72, [%r2];
	st.global.u32 	[%rd1], %r72;
	ld.shared.u32 	%r73, [%r3];
	st.global.u32 	[%rd2], %r73;
	ret;

}
	// .globl	_Z10get_mergedPi
.visible .entry _Z10get_mergedPi(
	.param .u64 .ptr .align 1 _Z10get_mergedPi_param_0
)
{
	.reg .pred 	%p<11>;
	.reg .b32 	%r<165>;
	.reg .b64 	%rd<7>;
	// demoted variable
	.shared .align 4 .b8 _ZZ10get_mergedPiE16shared_mem_array[4112];
	ld.param.u64 	%rd3, [_Z10get_mergedPi_param_0];
	cvta.to.global.u64 	%rd4, %rd3;
	mov.u32 	%r1, %tid.x;
	shr.u32 	%r45, %r1, 8;
	and.b32  	%r2, %r1, 255;
	mad.lo.s32 	%r46, %r45, 257, %r2;
	mov.u32 	%r47, %ctaid.x;
	shl.b32 	%r48, %r47, 10;
	or.b32  	%r49, %r48, %r1;
	mul.wide.u32 	%rd5, %r49, 4;
	add.s64 	%rd1, %rd4, %rd5;
	ld.global.u32 	%r50, [%rd1];
	shl.b32 	%r51, %r46, 2;
	mov.u32 	%r52, _ZZ10get_mergedPiE16shared_mem_array;
	add.s32 	%r3, %r52, %r51;
	st.shared.u32 	[%r3], %r50;
	xor.b32  	%r53, %r45, 3;
	xor.b32  	%r54, %r2, 255;
	mad.lo.s32 	%r55, %r53, 257, %r54;
	add.s32 	%r56, %r49, 512;
	mul.wide.u32 	%rd6, %r56, 4;
	add.s64 	%rd2, %rd4, %rd6;
	ld.global.u32 	%r57, [%rd2];
	shl.b32 	%r58, %r55, 2;
	add.s32 	%r59, %r52, %r58;
	st.shared.u32 	[%r59], %r57;
	bar.sync 	0;
	and.b32  	%r60, %r1, 511;
	bar.sync 	0;
	shl.b32 	%r4, %r1, 1;
	and.b32  	%r61, %r4, 1024;
	or.b32  	%r62, %r61, %r60;
	shr.u32 	%r63, %r62, 8;
	mad.lo.s32 	%r64, %r63, 257, %r2;
	or.b32  	%r65, %r62, 512;
	shr.u32 	%r66, %r65, 8;
	mad.lo.s32 	%r67, %r66, 257, %r2;
	shl.b32 	%r68, %r64, 2;
	add.s32 	%r5, %r52, %r68;
	ld.shared.u32 	%r6, [%r5];
	shl.b32 	%r69, %r67, 2;
	add.s32 	%r7, %r52, %r69;
	ld.shared.u32 	%r8, [%r7];
	setp.le.s32 	%p1, %r6, %r8;
	@%p1 bra 	$L__BB2_2;
	st.shared.u32 	[%r7], %r6;
	st.shared.u32 	[%r5], %r8;
$L__BB2_2:
	bar.sync 	0;
	and.b32  	%r70, %r4, 1536;
	shr.u32 	%r71, %r70, 8;
	mad.lo.s32 	%r72, %r71, 257, %r2;
	or.b32  	%r73, %r70, 256;
	shr.u32 	%r74, %r73, 8;
	mad.lo.s32 	%r75, %r74, 257, %r2;
	shl.b32 	%r76, %r72, 2;
	add.s32 	%r9, %r52, %r76;
	ld.shared.u32 	%r10, [%r9];
	shl.b32 	%r78, %r75, 2;
	add.s32 	%r11, %r52, %r78;
	ld.shared.u32 	%r12, [%r11];
	setp.le.s32 	%p2, %r10, %r12;
	@%p2 bra 	$L__BB2_4;
	st.shared.u32 	[%r11], %r10;
	st.shared.u32 	[%r9], %r12;
$L__BB2_4:
	and.b32  	%r79, %r1, 127;
	bar.sync 	0;
	and.b32  	%r80, %r4, 1792;
	or.b32  	%r81, %r80, %r79;
	shr.u32 	%r82, %r4, 8;
	mad.lo.s32 	%r83, %r82, 257, %r79;
	add.s32 	%r84, %r82, %r81;
	shl.b32 	%r85, %r83, 2;
	add.s32 	%r13, %r52, %r85;
	ld.shared.u32 	%r14, [%r13];
	shl.b32 	%r87, %r84, 2;
	add.s32 	%r15, %r52, %r87;
	ld.shared.u32 	%r16, [%r15+512];
	setp.le.s32 	%p3, %r14, %r16;
	@%p3 bra 	$L__BB2_6;
	st.shared.u32 	[%r15+512], %r14;
	st.shared.u32 	[%r13], %r16;
$L__BB2_6:
	and.b32  	%r88, %r1, 63;
	bar.sync 	0;
	and.b32  	%r89, %r4, 1920;
	or.b32  	%r90, %r89, %r88;
	and.b32  	%r92, %r90, 191;
	mad.lo.s32 	%r93, %r82, 257, %r92;
	add.s32 	%r94, %r82, %r90;
	shl.b32 	%r95, %r93, 2;
	add.s32 	%r17, %r52, %r95;
	ld.shared.u32 	%r18, [%r17];
	shl.b32 	%r97, %r94, 2;
	add.s32 	%r19, %r52, %r97;
	ld.shared.u32 	%r20, [%r19+256];
	setp.le.s32 	%p4, %r18, %r20;
	@%p4 bra 	$L__BB2_8;
	st.shared.u32 	[%r19+256], %r18;
	st.shared.u32 	[%r17], %r20;
$L__BB2_8:
	and.b32  	%r98, %r1, 31;
	bar.sync 	0;
	and.b32  	%r99, %r4, 1984;
	or.b32  	%r100, %r99, %r98;
	and.b32  	%r102, %r100, 223;
	mad.lo.s32 	%r103, %r82, 257, %r102;
	add.s32 	%r104, %r82, %r100;
	shl.b32 	%r105, %r103, 2;
	add.s32 	%r21, %r52, %r105;
	ld.shared.u32 	%r22, [%r21];
	shl.b32 	%r107, %r104, 2;
	add.s32 	%r23, %r52, %r107;
	ld.shared.u32 	%r24, [%r23+128];
	setp.le.s32 	%p5, %r22, %r24;
	@%p5 bra 	$L__BB2_10;
	st.shared.u32 	[%r23+128], %r22;
	st.shared.u32 	[%r21], %r24;
$L__BB2_10:
	and.b32  	%r108, %r1, 15;
	bar.sync 	0;
	and.b32  	%r109, %r4, 2016;
	or.b32  	%r110, %r109, %r108;
	and.b32  	%r112, %r110, 239;
	mad.lo.s32 	%r113, %r82, 257, %r112;
	add.s32 	%r114, %r82, %r110;
	shl.b32 	%r115, %r113, 2;
	add.s32 	%r25, %r52, %r115;
	ld.shared.u32 	%r26, [%r25];
	shl.b32 	%r117, %r114, 2;
	add.s32 	%r27, %r52, %r117;
	ld.shared.u32 	%r28, [%r27+64];
	setp.le.s32 	%p6, %r26, %r28;
	@%p6 bra 	$L__BB2_12;
	st.shared.u32 	[%r27+64], %r26;
	st.shared.u32 	[%r25], %r28;
$L__BB2_12:
	and.b32  	%r118, %r1, 7;
	bar.sync 	0;
	and.b32  	%r119, %r4, 2032;
	or.b32  	%r120, %r119, %r118;
	and.b32  	%r122, %r120, 247;
	mad.lo.s32 	%r123, %r82, 257, %r122;
	add.s32 	%r124, %r82, %r120;
	shl.b32 	%r125, %r123, 2;
	add.s32 	%r29, %r52, %r125;
	ld.shared.u32 	%r30, [%r29];
	shl.b32 	%r127, %r124, 2;
	add.s32 	%r31, %r52, %r127;
	ld.shared.u32 	%r32, [%r31+32];
	setp.le.s32 	%p7, %r30, %r32;
	@%p7 bra 	$L__BB2_14;
	st.shared.u32 	[%r31+32], %r30;
	st.shared.u32 	[%r29], %r32;
$L__BB2_14:
	and.b32  	%r128, %r1, 3;
	bar.sync 	0;
	and.b32  	%r129, %r4, 2040;
	or.b32  	%r130, %r129, %r128;
	and.b32  	%r132, %r130, 251;
	mad.lo.s32 	%r133, %r82, 257, %r132;
	add.s32 	%r134, %r82, %r130;
	shl.b32 	%r135, %r133, 2;
	add.s32 	%r33, %r52, %r135;
	ld.shared.u32 	%r34, [%r33];
	shl.b32 	%r137, %r134, 2;
	add.s32 	%r35, %r52, %r137;
	ld.shared.u32 	%r36, [%r35+16];
	setp.le.s32 	%p8, %r34, %r36;
	@%p8 bra 	$L__BB2_16;
	st.shared.u32 	[%r35+16], %r34;
	st.shared.u32 	[%r33], %r36;
$L__BB2_16:
	and.b32  	%r138, %r1, 1;
	bar.sync 	0;
	and.b32  	%r139, %r4, 2044;
	or.b32  	%r140, %r139, %r138;
	and.b32  	%r142, %r140, 253;
	mad.lo.s32 	%r143, %r82, 257, %r142;
	add.s32 	%r144, %r82, %r140;
	shl.b32 	%r145, %r143, 2;
	add.s32 	%r37, %r52, %r145;
	ld.shared.u32 	%r38, [%r37];
	shl.b32 	%r147, %r144, 2;
	add.s32 	%r39, %r52, %r147;
	ld.shared.u32 	%r40, [%r39+8];
	setp.le.s32 	%p9, %r38, %r40;
	@%p9 bra 	$L__BB2_18;
	st.shared.u32 	[%r39+8], %r38;
	st.shared.u32 	[%r37], %r40;
$L__BB2_18:
	bar.sync 	0;
	shr.u32 	%r148, %r1, 7;
	and.b32  	%r149, %r4, 254;
	mad.lo.s32 	%r150, %r148, 257, %r149;
	add.s32 	%r151, %r4, 1;
	shr.u32 	%r152, %r151, 8;
	add.s32 	%r153, %r152, %r4;
	shl.b32 	%r154, %r150, 2;
	add.s32 	%r41, %r52, %r154;
	ld.shared.u32 	%r42, [%r41];
	shl.b32 	%r156, %r153, 2;
	add.s32 	%r43, %r52, %r156;
	ld.shared.u32 	%r44, [%r43+4];
	setp.le.s32 	%p10, %r42, %r44;
	@%p10 bra 	$L__BB2_20;
	st.shared.u32 	[%r43+4], %r42;
	st.shared.u32 	[%r41], %r44;
$L__BB2_20:
	bar.sync 	0;
	ld.shared.u32 	%r157, [%r3];
	st.global.u32 	[%rd1], %r157;
	add.s32 	%r158, %r1, 512;
	shr.u32 	%r159, %r158, 8;
	mad.lo.s32 	%r160, %r159, 257, %r2;
	shl.b32 	%r161, %r160, 2;
	add.s32 	%r163, %r52, %r161;
	ld.shared.u32 	%r164, [%r163];
	st.global.u32 	[%rd2], %r164;
	ret;

}


// ===== COMPILED SASS (sm_100) =====

	.target	sm_100

	.elftype	@"ET_EXEC"


//--------------------- .note.nv.tkinfo           --------------------------
	.section	.note.nv.tkinfo,"",@"SHT_NOTE"
	.sectionflags	@"SHF_NOTE_NV_TKINFO"
	.tkinfo
        /*0018*/ 	.word	0x00000002
        /*0030*/ 	.string	""
        /*0030*/ 	.string	"ptxas"
        /*0030*/ 	.string	"Cuda compilation tools, release 13.0, V13.0.88"
        /*0030*/ 	.string	"Build cuda_13.0.r13.0/compiler.36424714_0"
        /*0030*/ 	.string	"-arch sm_100 -m 64 "



//--------------------- .note.nv.cuinfo           --------------------------
	.section	.note.nv.cuinfo,"",@"SHT_NOTE"
	.sectionflags	@"SHF_NOTE_NV_CUINFO"
        /*0018*/ 	.short	0x0002
        /*001a*/ 	.short	0x0064
        /*001c*/ 	.short	0x0082
	.zero		2


//--------------------- .nv.info                  --------------------------
	.section	.nv.info,"",@"SHT_CUDA_INFO"
	.align	4


	//----- nvinfo : EIATTR_REGCOUNT
	.align		4
        /*0000*/ 	.byte	0x04, 0x2f
        /*0002*/ 	.short	(.L_1 - .L_0)
	.align		4
.L_0:
        /*0004*/ 	.word	index@(_Z17full_device_arrayiiPi)
        /*0008*/ 	.word	0x00000012


	//----- nvinfo : EIATTR_FRAME_SIZE
	.align		4
.L_1:
        /*000c*/ 	.byte	0x04, 0x11
        /*000e*/ 	.short	(.L_3 - .L_2)
	.align		4
.L_2:
        /*0010*/ 	.word	index@(_Z17full_device_arrayiiPi)
        /*0014*/ 	.word	0x00000000


	//----- nvinfo : EIATTR_REGCOUNT
	.align		4
.L_3:
        /*0018*/ 	.byte	0x04, 0x2f
        /*001a*/ 	.short	(.L_5 - .L_4)
	.align		4
.L_4:
        /*001c*/ 	.word	index@(_Z10get_sortedPi)
        /*0020*/ 	.word	0x00000012


	//----- nvinfo : EIATTR_FRAME_SIZE
	.align		4
.L_5:
        /*0024*/ 	.byte	0x04, 0x11
        /*0026*/ 	.short	(.L_7 - .L_6)
	.align		4
.L_6:
        /*0028*/ 	.word	index@(_Z10get_sortedPi)
        /*002c*/ 	.word	0x00000000


	//----- nvinfo : EIATTR_REGCOUNT
	.align		4
.L_7:
        /*0030*/ 	.byte	0x04, 0x2f
        /*0032*/ 	.short	(.L_9 - .L_8)
	.align		4
.L_8:
        /*0034*/ 	.word	index@(_Z10get_mergedPi)
        /*0038*/ 	.word	0x00000019


	//----- nvinfo : EIATTR_FRAME_SIZE
	.align		4
.L_9:
        /*003c*/ 	.byte	0x04, 0x11
        /*003e*/ 	.short	(.L_11 - .L_10)
	.align		4
.L_10:
        /*0040*/ 	.word	index@(_Z10get_mergedPi)
        /*0044*/ 	.word	0x00000000


	//----- nvinfo : EIATTR_MIN_STACK_SIZE
	.align		4
.L_11:
        /*0048*/ 	.byte	0x04, 0x12
        /*004a*/ 	.short	(.L_13 - .L_12)
	.align		4
.L_12:
        /*004c*/ 	.word	index@(_Z10get_mergedPi)
        /*0050*/ 	.word	0x00000000


	//----- nvinfo : EIATTR_MIN_STACK_SIZE
	.align		4
.L_13:
        /*0054*/ 	.byte	0x04, 0x12
        /*0056*/ 	.short	(.L_15 - .L_14)
	.align		4
.L_14:
        /*0058*/ 	.word	index@(_Z10get_sortedPi)
        /*005c*/ 	.word	0x00000000


	//----- nvinfo : EIATTR_MIN_STACK_SIZE
	.align		4
.L_15:
        /*0060*/ 	.byte	0x04, 0x12
        /*0062*/ 	.short	(.L_17 - .L_16)
	.align		4
.L_16:
        /*0064*/ 	.word	index@(_Z17full_device_arrayiiPi)
        /*0068*/ 	.word	0x00000000
.L_17:


//--------------------- .nv.compat                --------------------------
	.section	.nv.compat,"",@"SHT_CUDA_COMPAT_INFO"
	.align	4
        /*0000*/ 	.byte	0x02, 0x09, 0x00, 0x00, 0x02, 0x02, 0x01, 0x00, 0x02, 0x05, 0x05, 0x00, 0x03, 0x07, 0x01, 0x01
        /*0010*/ 	.byte	0x02, 0x03, 0x00, 0x00, 0x02, 0x06, 0x01, 0x00, 0x04, 0x0b, 0x08, 0x00, 0x09, 0x00, 0x00, 0x00
        /*0020*/ 	.byte	0x00, 0x00, 0x00, 0x00


//--------------------- .nv.info._Z10get_mergedPi --------------------------
	.section	.nv.info._Z10get_mergedPi,"",@"SHT_CUDA_INFO"
	.sectionflags	@""
	.align	4


	//----- nvinfo : EIATTR_CUDA_API_VERSION
	.align		4
        /*0000*/ 	.byte	0x04, 0x37
        /*0002*/ 	.short	(.L_19 - .L_18)
.L_18:
        /*0004*/ 	.word	0x00000082


	//----- nvinfo : EIATTR_KPARAM_INFO
	.align		4
.L_19:
        /*0008*/ 	.byte	0x04, 0x17
        /*000a*/ 	.short	(.L_21 - .L_20)
.L_20:
        /*000c*/ 	.word	0x00000000
        /*0010*/ 	.short	0x0000
        /*0012*/ 	.short	0x0000
        /*0014*/ 	.byte	0x00, 0xf5, 0x21, 0x00


	//----- nvinfo : EIATTR_SPARSE_MMA_MASK
	.align		4
.L_21:
        /*0018*/ 	.byte	0x03, 0x50
        /*001a*/ 	.short	0x0000


	//----- nvinfo : EIATTR_MAXREG_COUNT
	.align		4
        /*001c*/ 	.byte	0x03, 0x1b
        /*001e*/ 	.short	0x00ff


	//----- nvinfo : EIATTR_NUM_BARRIERS
	.align		4
        /*0020*/ 	.byte	0x02, 0x4c
        /*0022*/ 	.byte	0x01
	.zero		1


	//----- nvinfo : EIATTR_MERCURY_ISA_VERSION
	.align		4
        /*0024*/ 	.byte	0x03, 0x5f
        /*0026*/ 	.short	0x0101


	//----- nvinfo : EIATTR_VRC_CTA_INIT_COUNT
	.align		4
        /*0028*/ 	.byte	0x02, 0x4a
	.zero		1
	.zero		1


	//----- nvinfo : EIATTR_EXIT_INSTR_OFFSETS
	.align		4
        /*002c*/ 	.byte	0x04, 0x1c
        /*002e*/ 	.short	(.L_23 - .L_22)


	//   ....[0]....
.L_22:
        /*0030*/ 	.word	0x00000aa0


	//----- nvinfo : EIATTR_CBANK_PARAM_SIZE
	.align		4
.L_23:
        /*0034*/ 	.byte	0x03, 0x19
        /*0036*/ 	.short	0x0008


	//----- nvinfo : EIATTR_PARAM_CBANK
	.align		4
        /*0038*/ 	.byte	0x04, 0x0a
        /*003a*/ 	.short	(.L_25 - .L_24)
	.align		4
.L_24:
        /*003c*/ 	.word	index@(.nv.constant0._Z10get_mergedPi)
        /*0040*/ 	.short	0x0380
        /*0042*/ 	.short	0x0008


	//----- nvinfo : EIATTR_SW_WAR
	.align		4
.L_25:
        /*0044*/ 	.byte	0x04, 0x36
        /*0046*/ 	.short	(.L_27 - .L_26)
.L_26:
        /*0048*/ 	.word	0x00000008
.L_27:


//--------------------- .nv.info._Z10get_sortedPi --------------------------
	.section	.nv.info._Z10get_sortedPi,"",@"SHT_CUDA_INFO"
	.sectionflags	@""
	.align	4


	//----- nvinfo : EIATTR_CUDA_API_VERSION
	.align		4
        /*0000*/ 	.byte	0x04, 0x37
        /*0002*/ 	.short	(.L_29 - .L_28)
.L_28:
        /*0004*/ 	.word	0x00000082


	//----- nvinfo : EIATTR_KPARAM_INFO
	.align		4
.L_29:
        /*0008*/ 	.byte	0x04, 0x17
        /*000a*/ 	.short	(.L_31 - .L_30)
.L_30:
        /*000c*/ 	.word	0x00000000
        /*0010*/ 	.short	0x0000
        /*0012*/ 	.short	0x0000
        /*0014*/ 	.byte	0x00, 0xf5, 0x21, 0x00


	//----- nvinfo : EIATTR_SPARSE_MMA_MASK
	.align		4
.L_31:
        /*0018*/ 	.byte	0x03, 0x50
        /*001a*/ 	.short	0x0000


	//----- nvinfo : EIATTR_MAXREG_COUNT
	.align		4
        /*001c*/ 	.byte	0x03, 0x1b
        /*001e*/ 	.short	0x00ff


	//----- nvinfo : EIATTR_NUM_BARRIERS
	.align		4
        /*0020*/ 	.byte	0x02, 0x4c
        /*0022*/ 	.byte	0x01
	.zero		1


	//----- nvinfo : EIATTR_MERCURY_ISA_VERSION
	.align		4
        /*0024*/ 	.byte	0x03, 0x5f
        /*0026*/ 	.short	0x0101


	//----- nvinfo : EIATTR_VRC_CTA_INIT_COUNT
	.align		4
        /*0028*/ 	.byte	0x02, 0x4a
	.zero		1
	.zero		1


	//----- nvinfo : EIATTR_EXIT_INSTR_OFFSETS
	.align		4
        /*002c*/ 	.byte	0x04, 0x1c
        /*002e*/ 	.short	(.L_33 - .L_32)


	//   ....[0]....
.L_32:
        /*0030*/ 	.word	0x00000920


	//----- nvinfo : EIATTR_CBANK_PARAM_SIZE
	.align		4
.L_33:
        /*0034*/ 	.byte	0x03, 0x19
        /*0036*/ 	.short	0x0008


	//----- nvinfo : EIATTR_PARAM_CBANK
	.align		4
        /*0038*/ 	.byte	0x04, 0x0a
        /*003a*/ 	.short	(.L_35 - .L_34)
	.align		4
.L_34:
        /*003c*/ 	.word	index@(.nv.constant0._Z10get_sortedPi)
        /*0040*/ 	.short	0x0380
        /*0042*/ 	.short	0x0008


	//----- nvinfo : EIATTR_SW_WAR
	.align		4
.L_35:
        /*0044*/ 	.byte	0x04, 0x36
        /*0046*/ 	.short	(.L_37 - .L_36)
.L_36:
        /*0048*/ 	.word	0x00000008
.L_37:


//--------------------- .nv.info._Z17full_device_arrayiiPi --------------------------
	.section	.nv.info._Z17full_device_arrayiiPi,"",@"SHT_CUDA_INFO"
	.sectionflags	@""
	.align	4


	//----- nvinfo : EIATTR_CUDA_API_VERSION
	.align		4
        /*0000*/ 	.byte	0x04, 0x37
        /*0002*/ 	.short	(.L_39 - .L_38)
.L_38:
        /*0004*/ 	.word	0x00000082


	//----- nvinfo : EIATTR_KPARAM_INFO
	.align		4
.L_39:
        /*0008*/ 	.byte	0x04, 0x17
        /*000a*/ 	.short	(.L_41 - .L_40)
.L_40:
        /*000c*/ 	.word	0x00000000
        /*0010*/ 	.short	0x0002
        /*0012*/ 	.short	0x0008
        /*0014*/ 	.byte	0x00, 0xf5, 0x21, 0x00


	//----- nvinfo : EIATTR_KPARAM_INFO
	.align		4
.L_41:
        /*0018*/ 	.byte	0x04, 0x17
        /*001a*/ 	.short	(.L_43 - .L_42)
.L_42:
        /*001c*/ 	.word	0x00000000
        /*0020*/ 	.short	0x0001
        /*0022*/ 	.short	0x0004
        /*0024*/ 	.byte	0x00, 0xf0, 0x11, 0x00


	//----- nvinfo : EIATTR_KPARAM_INFO
	.align		4
.L_43:
        /*0028*/ 	.byte	0x04, 0x17
        /*002a*/ 	.short	(.L_45 - .L_44)
.L_44:
        /*002c*/ 	.word	0x00000000
        /*0030*/ 	.short	0x0000
        /*0032*/ 	.short	0x0000
        /*0034*/ 	.byte	0x00, 0xf0, 0x11, 0x00


	//----- nvinfo : EIATTR_SPARSE_MMA_MASK
	.align		4
.L_45:
        /*0038*/ 	.byte	0x03, 0x50
        /*003a*/ 	.short	0x0000


	//----- nvinfo : EIATTR_MAXREG_COUNT
	.align		4
        /*003c*/ 	.byte	0x03, 0x1b
        /*003e*/ 	.short	0x00ff


	//----- nvinfo : EIATTR_MERCURY_ISA_VERSION
	.align		4
        /*0040*/ 	.byte	0x03, 0x5f
        /*0042*/ 	.short	0x0101


	//----- nvinfo : EIATTR_VRC_CTA_INIT_COUNT
	.align		4
        /*0044*/ 	.byte	0x02, 0x4a
	.zero		1
	.zero		1


	//----- nvinfo : EIATTR_EXIT_INSTR_OFFSETS
	.align		4
        /*0048*/ 	.byte	0x04, 0x1c
        /*004a*/ 	.short	(.L_47 - .L_46)


	//   ....[0]....
.L_46:
        /*004c*/ 	.word	0x00000090


	//   ....[1]....
        /*0050*/ 	.word	0x00000340


	//   ....[2]....
        /*0054*/ 	.word	0x00000420


	//----- nvinfo : EIATTR_CRS_STACK_SIZE
	.align		4
.L_47:
        /*0058*/ 	.byte	0x04, 0x1e
        /*005a*/ 	.short	(.L_49 - .L_48)
.L_48:
        /*005c*/ 	.word	0x00000000


	//----- nvinfo : EIATTR_CBANK_PARAM_SIZE
	.align		4
.L_49:
        /*0060*/ 	.byte	0x03, 0x19
        /*0062*/ 	.short	0x0010


	//----- nvinfo : EIATTR_PARAM_CBANK
	.align		4
        /*0064*/ 	.byte	0x04, 0x0a
        /*0066*/ 	.short	(.L_51 - .L_50)
	.align		4
.L_50:
        /*0068*/ 	.word	index@(.nv.constant0._Z17full_device_arrayiiPi)
        /*006c*/ 	.short	0x0380
        /*006e*/ 	.short	0x0010


	//----- nvinfo : EIATTR_SW_WAR
	.align		4
.L_51:
        /*0070*/ 	.byte	0x04, 0x36
        /*0072*/ 	.short	(.L_53 - .L_52)
.L_52:
        /*0074*/ 	.word	0x00000008
.L_53:


//--------------------- .nv.callgraph             --------------------------
	.section	.nv.callgraph,"",@"SHT_CUDA_CALLGRAPH"
	.align	4
	.sectionentsize	8
	.align		4
        /*0000*/ 	.word	0x00000000
	.align		4
        /*0004*/ 	.word	0xffffffff
	.align		4
        /*0008*/ 	.word	0x00000000
	.align		4
        /*000c*/ 	.word	0xfffffffe
	.align		4
        /*0010*/ 	.word	0x00000000
	.align		4
        /*0014*/ 	.word	0xfffffffd
	.align		4
        /*0018*/ 	.word	0x00000000
	.align		4
        /*001c*/ 	.word	0xfffffffc


//--------------------- .text._Z10get_mergedPi    --------------------------
	.section	.text._Z10get_mergedPi,"ax",@progbits
	.align	128
        .global         _Z10get_mergedPi
        .type           _Z10get_mergedPi,@function
        .size           _Z10get_mergedPi,(.L_x_8 - _Z10get_mergedPi)
        .other          _Z10get_mergedPi,@"STO_CUDA_ENTRY STV_DEFAULT"
_Z10get_mergedPi:
.text._Z10get_mergedPi:
[----:B------:R-:W-:Y:S01]  /*0000*/  LDC R1, c[0x0][0x37c] ;  /* 0x0000df00ff017b82 */ /* 0x000fe20000000800 */
[----:B------:R-:W0:Y:S07]  /*0010*/  S2R R0, SR_TID.X ;  /* 0x0000000000007919 */ /* 0x000e2e0000002100 */
[----:B------:R-:W1:Y:S01]  /*0020*/  S2UR UR4, SR_CTAID.X ;  /* 0x00000000000479c3 */ /* 0x000e620000002500 */
[----:B------:R-:W2:Y:S07]  /*0030*/  LDCU.64 UR6, c[0x0][0x358] ;  /* 0x00006b00ff0677ac */ /* 0x000eae0008000a00 */
[----:B------:R-:W3:Y:S01]  /*0040*/  LDC.64 R4, c[0x0][0x380] ;  /* 0x0000e000ff047b82 */ /* 0x000ee20000000a00 */
[----:B-1----:R-:W-:-:S06]  /*0050*/  USHF.L.U32 UR4, UR4, 0xa, URZ ;  /* 0x0000000a04047899 */ /* 0x002fcc00080006ff */
[----:B0-----:R-:W-:-:S05]  /*0060*/  LOP3.LUT R3, R0, UR4, RZ, 0xfc, !PT ;  /* 0x0000000400037c12 */ /* 0x001fca000f8efcff */
[C---:B------:R-:W-:Y:S02]  /*0070*/  VIADD R7, R3.reuse, 0x200 ;  /* 0x0000020003077836 */ /* 0x040fe40000000000 */
[----:B---3--:R-:W-:-:S04]  /*0080*/  IMAD.WIDE.U32 R2, R3, 0x4, R4 ;  /* 0x0000000403027825 */ /* 0x008fc800078e0004 */
[----:B------:R-:W-:Y:S01]  /*0090*/  IMAD.WIDE.U32 R4, R7, 0x4, R4 ;  /* 0x0000000407047825 */ /* 0x000fe200078e0004 */
[----:B--2---:R-:W2:Y:S04]  /*00a0*/  LDG.E R9, desc[UR6][R2.64] ;  /* 0x0000000602097981 */ /* 0x004ea8000c1e1900 */
[----:B------:R-:W3:Y:S01]  /*00b0*/  LDG.E R12, desc[UR6][R4.64] ;  /* 0x00000006040c7981 */ /* 0x000ee2000c1e1900 */
[----:B------:R-:W0:Y:S01]  /*00c0*/  S2UR UR5, SR_CgaCtaId ;  /* 0x00000000000579c3 */ /* 0x000e220000008800 */
[C---:B------:R-:W-:Y:S01]  /*00d0*/  IMAD.SHL.U32 R6, R0.reuse, 0x2, RZ ;  /* 0x0000000200067824 */ /* 0x040fe200078e00ff */
[----:B------:R-:W-:Y:S01]  /*00e0*/  SHF.R.U32.HI R8, RZ, 0x8, R0 ;  /* 0x00000008ff087819 */ /* 0x000fe20000011600 */
[----:B------:R-:W-:Y:S01]  /*00f0*/  UMOV UR4, 0x400 ;  /* 0x0000040000047882 */ /* 0x000fe20000000000 */
[----:B------:R-:W-:-:S02]  /*0100*/  LOP3.LUT R11, R0, 0xff, RZ, 0xc, !PT ;  /* 0x000000ff000b7812 */ /* 0x000fc400078e0cff */
[----:B------:R-:W-:Y:S02]  /*0110*/  LOP3.LUT R7, R6, 0x400, RZ, 0xc0, !PT ;  /* 0x0000040006077812 */ /* 0x000fe400078ec0ff */
[----:B------:R-:W-:Y:S02]  /*0120*/  LOP3.LUT R10, R8, 0x3, RZ, 0x3c, !PT ;  /* 0x00000003080a7812 */ /* 0x000fe400078e3cff */
[----:B------:R-:W-:Y:S02]  /*0130*/  LOP3.LUT R13, R7, 0x1ff, R0, 0xf8, !PT ;  /* 0x000001ff070d7812 */ /* 0x000fe400078ef800 */
[----:B------:R-:W-:Y:S01]  /*0140*/  LOP3.LUT R7, R0, 0xff, RZ, 0xc0, !PT ;  /* 0x000000ff00077812 */ /* 0x000fe200078ec0ff */
[----:B------:R-:W-:Y:S01]  /*0150*/  IMAD R10, R10, 0x101, R11 ;  /* 0x000001010a0a7824 */ /* 0x000fe200078e020b */
[----:B------:R-:W-:Y:S02]  /*0160*/  LOP3.LUT R15, R13, 0x200, RZ, 0xfc, !PT ;  /* 0x000002000d0f7812 */ /* 0x000fe400078efcff */
[----:B------:R-:W-:Y:S01]  /*0170*/  SHF.R.U32.HI R14, RZ, 0x8, R13 ;  /* 0x00000008ff0e7819 */ /* 0x000fe2000001160d */
[----:B------:R-:W-:Y:S01]  /*0180*/  IMAD R8, R8, 0x101, R7 ;  /* 0x0000010108087824 */ /* 0x000fe200078e0207 */
[----:B------:R-:W-:-:S02]  /*0190*/  SHF.R.U32.HI R16, RZ, 0x8, R15 ;  /* 0x00000008ff107819 */ /* 0x000fc4000001160f */
[----:B------:R-:W-:Y:S01]  /*01a0*/  LOP3.LUT R20, R0, 0x7f, RZ, 0xc0, !PT ;  /* 0x0000007f00147812 */ /* 0x000fe200078ec0ff */
[--C-:B------:R-:W-:Y:S02]  /*01b0*/  IMAD R14, R14, 0x101, R7.reuse ;  /* 0x000001010e0e7824 */ /* 0x100fe400078e0207 */
[----:B------:R-:W-:Y:S01]  /*01c0*/  IMAD R16, R16, 0x101, R7 ;  /* 0x0000010110107824 */ /* 0x000fe200078e0207 */
[----:B0-----:R-:W-:-:S06]  /*01d0*/  ULEA UR4, UR5, UR4, 0x18 ;  /* 0x0000000405047291 */ /* 0x001fcc000f8ec0ff */
[----:B------:R-:W-:Y:S02]  /*01e0*/  LEA R8, R8, UR4, 0x2 ;  /* 0x0000000408087c11 */ /* 0x000fe4000f8e10ff */
[----:B------:R-:W-:Y:S02]  /*01f0*/  LEA R11, R10, UR4, 0x2 ;  /* 0x000000040a0b7c11 */ /* 0x000fe4000f8e10ff */
[----:B------:R-:W-:Y:S02]  /*0200*/  LEA R14, R14, UR4, 0x2 ;  /* 0x000000040e0e7c11 */ /* 0x000fe4000f8e10ff */
[----:B------:R-:W-:Y:S02]  /*0210*/  LEA R13, R16, UR4, 0x2 ;  /* 0x00000004100d7c11 */ /* 0x000fe4000f8e10ff */
[----:B------:R-:W-:-:S04]  /*0220*/  LOP3.LUT R16, R6, 0x600, RZ, 0xc0, !PT ;  /* 0x0000060006107812 */ /* 0x000fc800078ec0ff */
[----:B------:R-:W-:Y:S02]  /*0230*/  LOP3.LUT R17, R16, 0x100, RZ, 0xfc, !PT ;  /* 0x0000010010117812 */ /* 0x000fe400078efcff */
[----:B------:R-:W-:Y:S02]  /*0240*/  SHF.R.U32.HI R16, RZ, 0x8, R16 ;  /* 0x00000008ff107819 */ /* 0x000fe40000011610 */
[----:B------:R-:W-:Y:S02]  /*0250*/  SHF.R.U32.HI R18, RZ, 0x8, R17 ;  /* 0x00000008ff127819 */ /* 0x000fe40000011611 */
[----:B------:R-:W-:Y:S01]  /*0260*/  LOP3.LUT R17, R6, 0x700, RZ, 0xc0, !PT ;  /* 0x0000070006117812 */ /* 0x000fe200078ec0ff */
[--C-:B------:R-:W-:Y:S02]  /*0270*/  IMAD R16, R16, 0x101, R7.reuse ;  /* 0x0000010110107824 */ /* 0x100fe400078e0207 */
[----:B------:R-:W-:Y:S01]  /*0280*/  IMAD R18, R18, 0x101, R7 ;  /* 0x0000010112127824 */ /* 0x000fe200078e0207 */
[----:B------:R-:W-:-:S02]  /*0290*/  LOP3.LUT R22, R17, 0x7f, R0, 0xf8, !PT ;  /* 0x0000007f11167812 */ /* 0x000fc400078ef800 */
[----:B------:R-:W-:Y:S02]  /*02a0*/  LEA R16, R16, UR4, 0x2 ;  /* 0x0000000410107c11 */ /* 0x000fe4000f8e10ff */
[----:B------:R-:W-:Y:S02]  /*02b0*/  LEA R18, R18, UR4, 0x2 ;  /* 0x0000000412127c11 */ /* 0x000fe4000f8e10ff */
[----:B------:R-:W-:Y:S01]  /*02c0*/  LOP3.LUT R17, R6, 0x780, RZ, 0xc0, !PT ;  /* 0x0000078006117812 */ /* 0x000fe200078ec0ff */
[----:B--2---:R0:W-:Y:S04]  /*02d0*/  STS [R8], R9 ;  /* 0x0000000908007388 */ /* 0x0041e80000000800 */
[----:B---3--:R-:W-:Y:S01]  /*02e0*/  STS [R11], R12 ;  /* 0x0000000c0b007388 */ /* 0x008fe20000000800 */
[----:B------:R-:W-:Y:S01]  /*02f0*/  BAR.SYNC.DEFER_BLOCKING 0x0 ;  /* 0x0000000000007b1d */ /* 0x000fe20000010000 */
[----:B0-----:R-:W-:-:S05]  /*0300*/  SHF.R.U32.HI R9, RZ, 0x8, R6 ;  /* 0x00000008ff097819 */ /* 0x001fca0000011606 */
[----:B------:R-:W-:Y:S02]  /*0310*/  IMAD R20, R9, 0x101, R20 ;  /* 0x0000010109147824 */ /* 0x000fe400078e0214 */
[----:B------:R-:W-:-:S03]  /*0320*/  IMAD.IADD R22, R22, 0x1, R9 ;  /* 0x0000000116167824 */ /* 0x000fc600078e0209 */
[----:B------:R-:W-:Y:S01]  /*0330*/  LEA R20, R20, UR4, 0x2 ;  /* 0x0000000414147c11 */ /* 0x000fe2000f8e10ff */
[----:B------:R-:W-:Y:S06]  /*0340*/  BAR.SYNC.DEFER_BLOCKING 0x0 ;  /* 0x0000000000007b1d */ /* 0x000fec0000010000 */
[----:B------:R-:W-:Y:S04]  /*0350*/  LDS R10, [R14] ;  /* 0x000000000e0a7984 */ /* 0x000fe80000000800 */
[----:B------:R-:W0:Y:S02]  /*0360*/  LDS R15, [R13] ;  /* 0x000000000d0f7984 */ /* 0x000e240000000800 */
[----:B0-----:R-:W-:-:S13]  /*0370*/  ISETP.GT.AND P0, PT, R10, R15, PT ;  /* 0x0000000f0a00720c */ /* 0x001fda0003f04270 */
[----:B------:R0:W-:Y:S04]  /*0380*/  @P0 STS [R13], R10 ;  /* 0x0000000a0d000388 */ /* 0x0001e80000000800 */
[----:B------:R1:W-:Y:S01]  /*0390*/  @P0 STS [R14], R15 ;  /* 0x0000000f0e000388 */ /* 0x0003e20000000800 */
[----:B------:R-:W-:Y:S01]  /*03a0*/  BAR.SYNC.DEFER_BLOCKING 0x0 ;  /* 0x0000000000007b1d */ /* 0x000fe20000010000 */
[----:B0-----:R-:W-:Y:S02]  /*03b0*/  LEA R13, R22, UR4, 0x2 ;  /* 0x00000004160d7c11 */ /* 0x001fe4000f8e10ff */
[----:B-1----:R-:W-:Y:S02]  /*03c0*/  LOP3.LUT R14, R17, 0x3f, R0, 0xf8, !PT ;  /* 0x0000003f110e7812 */ /* 0x002fe400078ef800 */
[----:B------:R-:W-:-:S02]  /*03d0*/  LOP3.LUT R17, R6, 0x7c0, RZ, 0xc0, !PT ;  /* 0x000007c006117812 */ /* 0x000fc400078ec0ff */
[----:B------:R-:W-:Y:S01]  /*03e0*/  LOP3.LUT R22, R14, 0xbf, RZ, 0xc0, !PT ;  /* 0x000000bf0e167812 */ /* 0x000fe200078ec0ff */
[----:B------:R-:W-:-:S04]  /*03f0*/  IMAD.IADD R14, R9, 0x1, R14 ;  /* 0x00000001090e7824 */ /* 0x000fc800078e020e */
[----:B------:R-:W-:Y:S01]  /*0400*/  IMAD R22, R9, 0x101, R22 ;  /* 0x0000010109167824 */ /* 0x000fe200078e0216 */
[----:B------:R-:W-:-:S04]  /*0410*/  LEA R14, R14, UR4, 0x2 ;  /* 0x000000040e0e7c11 */ /* 0x000fc8000f8e10ff */
[----:B------:R-:W-:Y:S01]  /*0420*/  LEA R22, R22, UR4, 0x2 ;  /* 0x0000000416167c11 */ /* 0x000fe2000f8e10ff */
[----:B------:R-:W-:Y:S04]  /*0430*/  LDS R11, [R16] ;  /* 0x00000000100b7984 */ /* 0x000fe80000000800 */
[----:B------:R-:W0:Y:S02]  /*0440*/  LDS R12, [R18] ;  /* 0x00000000120c7984 */ /* 0x000e240000000800 */
[----:B0-----:R-:W-:-:S13]  /*0450*/  ISETP.GT.AND P0, PT, R11, R12, PT ;  /* 0x0000000c0b00720c */ /* 0x001fda0003f04270 */
[----:B------:R-:W-:Y:S04]  /*0460*/  @P0 STS [R18], R11 ;  /* 0x0000000b12000388 */ /* 0x000fe80000000800 */
[----:B------:R0:W-:Y:S01]  /*0470*/  @P0 STS [R16], R12 ;  /* 0x0000000c10000388 */ /* 0x0001e20000000800 */
[----:B------:R-:W-:Y:S01]  /*0480*/  BAR.SYNC.DEFER_BLOCKING 0x0 ;  /* 0x0000000000007b1d */ /* 0x000fe20000010000 */
[----:B0-----:R-:W-:Y:S02]  /*0490*/  LOP3.LUT R16, R17, 0x1f, R0, 0xf8, !PT ;  /* 0x0000001f11107812 */ /* 0x001fe400078ef800 */
[----:B------:R-:W-:Y:S02]  /*04a0*/  LOP3.LUT R17, R6, 0x7e0, RZ, 0xc0, !PT ;  /* 0x000007e006117812 */ /* 0x000fe400078ec0ff */
[----:B------:R-:W-:Y:S01]  /*04b0*/  LOP3.LUT R18, R16, 0xdf, RZ, 0xc0, !PT ;  /* 0x000000df10127812 */ /* 0x000fe200078ec0ff */
[----:B------:R-:W-:-:S04]  /*04c0*/  IMAD.IADD R16, R9, 0x1, R16 ;  /* 0x0000000109107824 */ /* 0x000fc800078e0210 */
[----:B------:R-:W-:-:S05]  /*04d0*/  IMAD R18, R9, 0x101, R18 ;  /* 0x0000010109127824 */ /* 0x000fca00078e0212 */
[----:B------:R-:W-:Y:S01]  /*04e0*/  LEA R18, R18, UR4, 0x2 ;  /* 0x0000000412127c11 */ /* 0x000fe2000f8e10ff */
[----:B------:R-:W-:Y:S04]  /*04f0*/  LDS R10, [R20] ;  /* 0x00000000140a7984 */ /* 0x000fe80000000800 */
[----:B------:R-:W0:Y:S02]  /*0500*/  LDS R15, [R13+0x200] ;  /* 0x000200000d0f7984 */ /* 0x000e240000000800 */
[----:B0-----:R-:W-:-:S13]  /*0510*/  ISETP.GT.AND P0, PT, R10, R15, PT ;  /* 0x0000000f0a00720c */ /* 0x001fda0003f04270 */
[----:B------:R0:W-:Y:S04]  /*0520*/  @P0 STS [R13+0x200], R10 ;  /* 0x0002000a0d000388 */ /* 0x0001e80000000800 */
[----:B------:R1:W-:Y:S01]  /*0530*/  @P0 STS [R20], R15 ;  /* 0x0000000f14000388 */ /* 0x0003e20000000800 */
[----:B------:R-:W-:Y:S01]  /*0540*/  BAR.SYNC.DEFER_BLOCKING 0x0 ;  /* 0x0000000000007b1d */ /* 0x000fe20000010000 */
[----:B0-----:R-:W-:Y:S02]  /*0550*/  LEA R13, R16, UR4, 0x2 ;  /* 0x00000004100d7c11 */ /* 0x001fe4000f8e10ff */
[----:B------:R-:W-:Y:S02]  /*0560*/  LOP3.LUT R16, R17, 0xf, R0, 0xf8, !PT ;  /* 0x0000000f11107812 */ /* 0x000fe400078ef800 */
[----:B------:R-:W-:-:S02]  /*0570*/  LOP3.LUT R17, R6, 0x7f0, RZ, 0xc0, !PT ;  /* 0x000007f006117812 */ /* 0x000fc400078ec0ff */
[----:B-1----:R-:W-:Y:S01]  /*0580*/  LOP3.LUT R20, R16, 0xef, RZ, 0xc0, !PT ;  /* 0x000000ef10147812 */ /* 0x002fe200078ec0ff */
[----:B------:R-:W-:-:S04]  /*0590*/  IMAD.IADD R16, R9, 0x1, R16 ;  /* 0x0000000109107824 */ /* 0x000fc800078e0210 */
[----:B------:R-:W-:Y:S01]  /*05a0*/  IMAD R20, R9, 0x101, R20 ;  /* 0x0000010109147824 */ /* 0x000fe200078e0214 */
[----:B------:R-:W-:-:S04]  /*05b0*/  LEA R16, R16, UR4, 0x2 ;  /* 0x0000000410107c11 */ /* 0x000fc8000f8e10ff */
[----:B------:R-:W-:Y:S01]  /*05c0*/  LEA R20, R20, UR4, 0x2 ;  /* 0x0000000414147c11 */ /* 0x000fe2000f8e10ff */
[----:B------:R-:W-:Y:S04]  /*05d0*/  LDS R11, [R22] ;  /* 0x00000000160b7984 */ /* 0x000fe80000000800 */
[----:B------:R-:W0:Y:S02]  /*05e0*/  LDS R12, [R14+0x100] ;  /* 0x000100000e0c7984 */ /* 0x000e240000000800 */
[----:B0-----:R-:W-:-:S13]  /*05f0*/  ISETP.GT.AND P0, PT, R11, R12, PT ;  /* 0x0000000c0b00720c */ /* 0x001fda0003f04270 */
[----:B------:R0:W-:Y:S04]  /*0600*/  @P0 STS [R14+0x100], R11 ;  /* 0x0001000b0e000388 */ /* 0x0001e80000000800 */
[----:B------:R1:W-:Y:S01]  /*0610*/  @P0 STS [R22], R12 ;  /* 0x0000000c16000388 */ /* 0x0003e20000000800 */
[----:B------:R-:W-:Y:S01]  /*0620*/  BAR.SYNC.DEFER_BLOCKING 0x0 ;  /* 0x0000000000007b1d */ /* 0x000fe20000010000 */
[----:B0-----:R-:W-:Y:S02]  /*0630*/  LOP3.LUT R14, R17, 0x7, R0, 0xf8, !PT ;  /* 0x00000007110e7812 */ /* 0x001fe400078ef800 */
[----:B------:R-:W-:Y:S02]  /*0640*/  LOP3.LUT R17, R6, 0x7f8, RZ, 0xc0, !PT ;  /* 0x000007f806117812 */ /* 0x000fe400078ec0ff */
[----:B-1----:R-:W-:Y:S01]  /*0650*/  LOP3.LUT R22, R14, 0xf7, RZ, 0xc0, !PT ;  /* 0x000000f70e167812 */ /* 0x002fe200078ec0ff */
        /* <DEDUP_REMOVED lines=23> */
[----:B0-----:R-:W-:Y:S01]  /*07d0*/  LOP3.LUT R16, R17, 0x1, R0, 0xf8, !PT ;  /* 0x0000000111107812 */ /* 0x001fe200078ef800 */
[----:B------:R-:W-:-:S03]  /*07e0*/  VIADD R17, R6, 0x1 ;  /* 0x0000000106117836 */ /* 0x000fc60000000000 */
[----:B-1----:R-:W-:Y:S02]  /*07f0*/  LOP3.LUT R20, R16, 0xfd, RZ, 0xc0, !PT ;  /* 0x000000fd10147812 */ /* 0x002fe400078ec0ff */
[----:B------:R-:W-:-:S03]  /*0800*/  LEA.HI R17, R17, R6, RZ, 0x18 ;  /* 0x0000000611117211 */ /* 0x000fc600078fc0ff */
[----:B------:R-:W-:Y:S01]  /*0810*/  IMAD R20, R9, 0x101, R20 ;  /* 0x0000010109147824 */ /* 0x000fe200078e0214 */
[----:B------:R-:W-:Y:S01]  /*0820*/  LEA R17, R17, UR4, 0x2 ;  /* 0x0000000411117c11 */ /* 0x000fe2000f8e10ff */
[----:B------:R-:W-:Y:S01]  /*0830*/  IMAD.IADD R9, R9, 0x1, R16 ;  /* 0x0000000109097824 */ /* 0x000fe200078e0210 */
[----:B------:R-:W-:Y:S02]  /*0840*/  LOP3.LUT R16, R6, 0xfe, RZ, 0xc0, !PT ;  /* 0x000000fe06107812 */ /* 0x000fe400078ec0ff */
        /* <DEDUP_REMOVED lines=8> */
[----:B-1----:R-:W-:Y:S01]  /*08d0*/  SHF.R.U32.HI R15, RZ, 0x7, R0 ;  /* 0x00000007ff0f7819 */ /* 0x002fe20000011600 */
[----:B------:R-:W-:-:S04]  /*08e0*/  VIADD R0, R0, 0x200 ;  /* 0x0000020000007836 */ /* 0x000fc80000000000 */
[----:B------:R-:W-:Y:S01]  /*08f0*/  IMAD R15, R15, 0x101, R16 ;  /* 0x000001010f0f7824 */ /* 0x000fe200078e0210 */
[----:B------:R-:W-:-:S04]  /*0900*/  SHF.R.U32.HI R0, RZ, 0x8, R0 ;  /* 0x00000008ff007819 */ /* 0x000fc80000011600 */
[----:B------:R-:W-:Y:S01]  /*0910*/  LEA R15, R15, UR4, 0x2 ;  /* 0x000000040f0f7c11 */ /* 0x000fe2000f8e10ff */
[----:B------:R-:W-:-:S05]  /*0920*/  IMAD R0, R0, 0x101, R7 ;  /* 0x0000010100007824 */ /* 0x000fca00078e0207 */
[----:B------:R-:W-:Y:S01]  /*0930*/  LEA R0, R0, UR4, 0x2 ;  /* 0x0000000400007c11 */ /* 0x000fe2000f8e10ff */
[----:B------:R-:W-:Y:S04]  /*0940*/  LDS R11, [R18] ;  /* 0x00000000120b7984 */ /* 0x000fe80000000800 */
[----:B------:R-:W0:Y:S02]  /*0950*/  LDS R12, [R14+0x10] ;  /* 0x000010000e0c7984 */ /* 0x000e240000000800 */
[----:B0-----:R-:W-:-:S13]  /*0960*/  ISETP.GT.AND P0, PT, R11, R12, PT ;  /* 0x0000000c0b00720c */ /* 0x001fda0003f04270 */
[----:B------:R-:W-:Y:S04]  /*0970*/  @P0 STS [R14+0x10], R11 ;  /* 0x0000100b0e000388 */ /* 0x000fe80000000800 */
[----:B------:R-:W-:Y:S01]  /*0980*/  @P0 STS [R18], R12 ;  /* 0x0000000c12000388 */ /* 0x000fe20000000800 */
[----:B------:R-:W-:Y:S06]  /*0990*/  BAR.SYNC.DEFER_BLOCKING 0x0 ;  /* 0x0000000000007b1d */ /* 0x000fec0000010000 */
        /* <DEDUP_REMOVED lines=12> */
[----:B------:R-:W0:Y:S04]  /*0a60*/  LDS R7, [R8] ;  /* 0x0000000008077984 */ /* 0x000e280000000800 */
[----:B------:R-:W1:Y:S04]  /*0a70*/  LDS R9, [R0] ;  /* 0x0000000000097984 */ /* 0x000e680000000800 */
[----:B0-----:R-:W-:Y:S04]  /*0a80*/  STG.E desc[UR6][R2.64], R7 ;  /* 0x0000000702007986 */ /* 0x001fe8000c101906 */
[----:B-1----:R-:W-:Y:S01]  /*0a90*/  STG.E desc[UR6][R4.64], R9 ;  /* 0x0000000904007986 */ /* 0x002fe2000c101906 */
[----:B------:R-:W-:Y:S05]  /*0aa0*/  EXIT ;  /* 0x000000000000794d */ /* 0x000fea0003800000 */
.L_x_0:
[----:B------:R-:W-:-:S00]  /*0ab0*/  BRA `(.L_x_0) ;  /* 0xfffffffc00fc7947 */ /* 0x000fc0000383ffff */
[----:B------:R-:W-:-:S00]  /*0ac0*/  NOP ;  /* 0x0000000000007918 */ /* 0x000fc00000000000 */
        /* <DEDUP_REMOVED lines=11> */
.L_x_8:


//--------------------- .text._Z10get_sortedPi    --------------------------
	.section	.text._Z10get_sortedPi,"ax",@progbits
	.align	128
        .global         _Z10get_sortedPi
        .type           _Z10get_sortedPi,@function
        .size           _Z10get_sortedPi,(.L_x_9 - _Z10get_sortedPi)
        .other          _Z10get_sortedPi,@"STO_CUDA_ENTRY STV_DEFAULT"
_Z10get_sortedPi:
.text._Z10get_sortedPi:
        /* <DEDUP_REMOVED lines=13> */
[C---:B------:R-:W-:Y:S01]  /*00d0*/  VIADD R6, R10.reuse, 0x200 ;  /* 0x000002000a067836 */ /* 0x040fe20000000000 */
[C---:B------:R-:W-:Y:S01]  /*00e0*/  ISETP.NE.AND P0, PT, R10.reuse, RZ, PT ;  /* 0x000000ff0a00720c */ /* 0x040fe20003f05270 */
[----:B------:R-:W-:Y:S01]  /*00f0*/  UMOV UR4, 0x400 ;  /* 0x0000040000047882 */ /* 0x000fe20000000000 */
[----:B------:R-:W-:Y:S01]  /*0100*/  SHF.R.U32.HI R0, RZ, 0x8, R10 ;  /* 0x00000008ff007819 */ /* 0x000fe2000001160a */
[C---:B------:R-:W-:Y:S01]  /*0110*/  IMAD.SHL.U32 R8, R10.reuse, 0x2, RZ ;  /* 0x000000020a087824 */ /* 0x040fe200078e00ff */
[----:B------:R-:W-:-:S02]  /*0120*/  LOP3.LUT R7, R10, 0xff, RZ, 0xc0, !PT ;  /* 0x000000ff0a077812 */ /* 0x000fc400078ec0ff */
[----:B------:R-:W-:Y:S01]  /*0130*/  SHF.R.U32.HI R6, RZ, 0x8, R6 ;  /* 0x00000008ff067819 */ /* 0x000fe20000011606 */
[----:B------:R-:W-:Y:S02]  /*0140*/  VIADD R12, R8, 0x2 ;  /* 0x00000002080c7836 */ /* 0x000fe40000000000 */
[--C-:B------:R-:W-:Y:S02]  /*0150*/  IMAD R0, R0, 0x101, R7.reuse ;  /* 0x0000010100007824 */ /* 0x100fe400078e0207 */
[----:B------:R-:W-:Y:S01]  /*0160*/  IMAD R6, R6, 0x101, R7 ;  /* 0x0000010106067824 */ /* 0x000fe200078e0207 */
[----:B------:R-:W-:Y:S01]  /*0170*/  SHF.R.U32.HI R7, RZ, 0x7, R10 ;  /* 0x00000007ff077819 */ /* 0x000fe2000001160a */
[----:B------:R-:W-:Y:S01]  /*0180*/  @!P0 IMAD.MOV.U32 R14, RZ, RZ, 0x7fffffff ;  /* 0x7fffffffff0e8424 */ /* 0x000fe200078e00ff */
[----:B------:R-:W-:Y:S02]  /*0190*/  SHF.R.U32.HI R13, RZ, 0x8, R12 ;  /* 0x00000008ff0d7819 */ /* 0x000fe4000001160c */
[----:B------:R-:W-:-:S02]  /*01a0*/  LOP3.LUT R10, R8, 0xfe, RZ, 0xc0, !PT ;  /* 0x000000fe080a7812 */ /* 0x000fc400078ec0ff */
[----:B------:R-:W-:-:S03]  /*01b0*/  LOP3.LUT R12, R12, 0xfe, RZ, 0xc0, !PT ;  /* 0x000000fe0c0c7812 */ /* 0x000fc600078ec0ff */
[----:B------:R-:W-:Y:S01]  /*01c0*/  IMAD R10, R7, 0x101, R10 ;  /* 0x00000101070a7824 */ /* 0x000fe200078e020a */
[----:B0-----:R-:W-:Y:S01]  /*01d0*/  ULEA UR4, UR5, UR4, 0x18 ;  /* 0x0000000405047291 */ /* 0x001fe2000f8ec0ff */
[----:B------:R-:W-:-:S05]  /*01e0*/  LEA.HI R7, R8, R8, RZ, 0x18 ;  /* 0x0000000808077211 */ /* 0x000fca00078fc0ff */
[----:B------:R-:W-:Y:S02]  /*01f0*/  LEA R0, R0, UR4, 0x2 ;  /* 0x0000000400007c11 */ /* 0x000fe4000f8e10ff */
[----:B------:R-:W-:Y:S02]  /*0200*/  LEA R6, R6, UR4, 0x2 ;  /* 0x0000000406067c11 */ /* 0x000fe4000f8e10ff */
[----:B------:R-:W-:Y:S02]  /*0210*/  LEA R7, R7, UR4, 0x2 ;  /* 0x0000000407077c11 */ /* 0x000fe4000f8e10ff */
[----:B------:R-:W-:Y:S01]  /*0220*/  LEA R8, R10, UR4, 0x2 ;  /* 0x000000040a087c11 */ /* 0x000fe2000f8e10ff */
[----:B--2---:R0:W-:Y:S04]  /*0230*/  STS [R0], R9 ;  /* 0x0000000900007388 */ /* 0x0041e80000000800 */
[----:B---3--:R1:W-:Y:S04]  /*0240*/  STS [R6], R11 ;  /* 0x0000000b06007388 */ /* 0x0083e80000000800 */
[----:B------:R1:W-:Y:S01]  /*0250*/  @!P0 STS [UR4+0x1010], R14 ;  /* 0x0010100eff008988 */ /* 0x0003e20008000804 */
[----:B0-----:R-:W-:-:S05]  /*0260*/  IMAD R9, R13, 0x101, R12 ;  /* 0x000001010d097824 */ /* 0x001fca00078e020c */
[----:B------:R-:W-:Y:S01]  /*0270*/  LEA R9, R9, UR4, 0x2 ;  /* 0x0000000409097c11 */ /* 0x000fe2000f8e10ff */
[----:B------:R-:W-:Y:S01]  /*0280*/  UMOV UR4, URZ ;  /* 0x000000ff00047c82 */ /* 0x000fe20008000000 */
[----:B-1----:R-:W-:Y:S06]  /*0290*/  BAR.SYNC.DEFER_BLOCKING 0x0 ;  /* 0x0000000000007b1d */ /* 0x002fec0000010000 */
.L_x_1:
[----:B0-----:R-:W-:Y:S01]  /*02a0*/  LDS R10, [R8] ;  /* 0x00000000080a7984 */ /* 0x001fe20000000800 */
[----:B------:R-:W-:-:S03]  /*02b0*/  UIADD3 UR4, UPT, UPT, UR4, 0x8, URZ ;  /* 0x0000000804047890 */ /* 0x000fc6000fffe0ff */
[----:B------:R-:W0:Y:S01]  /*02c0*/  LDS R11, [R7+0x4] ;  /* 0x00000400070b7984 */ /* 0x000e220000000800 */
[----:B------:R-:W-:Y:S01]  /*02d0*/  UISETP.NE.AND UP0, UPT, UR4, 0x400, UPT ;  /* 0x000004000400788c */ /* 0x000fe2000bf05270 */
[----:B0-----:R-:W-:-:S13]  /*02e0*/  ISETP.GT.AND P0, PT, R10, R11, PT ;  /* 0x0000000b0a00720c */ /* 0x001fda0003f04270 */
[----:B------:R-:W-:Y:S04]  /*02f0*/  @P0 STS [R7+0x4], R10 ;  /* 0x0000040a07000388 */ /* 0x000fe80000000800 */
[----:B------:R-:W-:Y:S01]  /*0300*/  @P0 STS [R8], R11 ;  /* 0x0000000b08000388 */ /* 0x000fe20000000800 */
[----:B------:R-:W-:Y:S06]  /*0310*/  BAR.SYNC.DEFER_BLOCKING 0x0 ;  /* 0x0000000000007b1d */ /* 0x000fec0000010000 */
[----:B------:R-:W-:Y:S04]  /*0320*/  LDS R12, [R7+0x4] ;  /* 0x00000400070c7984 */ /* 0x000fe80000000800 */
[----:B------:R-:W0:Y:S02]  /*0330*/  LDS R13, [R9] ;  /* 0x00000000090d7984 */ /* 0x000e240000000800 */
[----:B0-----:R-:W-:-:S13]  /*0340*/  ISETP.GT.AND P0, PT, R12, R13, PT ;  /* 0x0000000d0c00720c */ /* 0x001fda0003f04270 */
[----:B------:R-:W-:Y:S04]  /*0350*/  @P0 STS [R9], R12 ;  /* 0x0000000c09000388 */ /* 0x000fe80000000800 */
[----:B------:R-:W-:Y:S01]  /*0360*/  @P0 STS [R7+0x4], R13 ;  /* 0x0000040d07000388 */ /* 0x000fe20000000800 */
[----:B------:R-:W-:Y:S06]  /*0370*/  BAR.SYNC.DEFER_BLOCKING 0x0 ;  /* 0x0000000000007b1d */ /* 0x000fec0000010000 */
[----:B------:R-:W-:Y:S04]  /*0380*/  LDS R14, [R8] ;  /* 0x00000000080e7984 */ /* 0x000fe80000000800 */
[----:B------:R-:W0:Y:S02]  /*0390*/  LDS R15, [R7+0x4] ;  /* 0x00000400070f7984 */ /* 0x000e240000000800 */
        /* <DEDUP_REMOVED lines=79> */
[----:B------:R0:W-:Y:S04]  /*0890*/  @P0 STS [R9], R10 ;  /* 0x0000000a09000388 */ /* 0x0001e80000000800 */
[----:B------:R0:W-:Y:S01]  /*08a0*/  @P0 STS [R7+0x4], R11 ;  /* 0x0000040b07000388 */ /* 0x0001e20000000800 */
[----:B------:R-:W-:Y:S06]  /*08b0*/  BAR.SYNC.DEFER_BLOCKING 0x0 ;  /* 0x0000000000007b1d */ /* 0x000fec0000010000 */
[----:B------:R-:W-:Y:S05]  /*08c0*/  BRA.U UP0, `(.L_x_1) ;  /* 0xfffffff900747547 */ /* 0x000fea000b83ffff */
[----:B------:R-:W-:Y:S06]  /*08d0*/  BAR.SYNC.DEFER_BLOCKING 0x0 ;  /* 0x0000000000007b1d */ /* 0x000fec0000010000 */
[----:B0-----:R-:W0:Y:S04]  /*08e0*/  LDS R7, [R0] ;  /* 0x0000000000077984 */ /* 0x001e280000000800 */
[----:B------:R-:W1:Y:S04]  /*08f0*/  LDS R9, [R6] ;  /* 0x0000000006097984 */ /* 0x000e680000000800 */
[----:B0-----:R-:W-:Y:S04]  /*0900*/  STG.E desc[UR6][R2.64], R7 ;  /* 0x0000000702007986 */ /* 0x001fe8000c101906 */
[----:B-1----:R-:W-:Y:S01]  /*0910*/  STG.E desc[UR6][R4.64], R9 ;  /* 0x0000000904007986 */ /* 0x002fe2000c101906 */
[----:B------:R-:W-:Y:S05]  /*0920*/  EXIT ;  /* 0x000000000000794d */ /* 0x000fea0003800000 */
.L_x_2:
        /* <DEDUP_REMOVED lines=13> */
.L_x_9:


//--------------------- .text._Z17full_device_arrayiiPi --------------------------
	.section	.text._Z17full_device_arrayiiPi,"ax",@progbits
	.align	128
        .global         _Z17full_device_arrayiiPi
        .type           _Z17full_device_arrayiiPi,@function
        .size           _Z17full_device_arrayiiPi,(.L_x_10 - _Z17full_device_arrayiiPi)
        .other          _Z17full_device_arrayiiPi,@"STO_CUDA_ENTRY STV_DEFAULT"
_Z17full_device_arrayiiPi:
.text._Z17full_device_arrayiiPi:
[----:B------:R-:W-:Y:S01]  /*0000*/  LDC R1, c[0x0][0x37c] ;  /* 0x0000df00ff017b82 */ /* 0x000fe20000000800 */
[----:B------:R-:W0:Y:S07]  /*0010*/  S2R R3, SR_TID.X ;  /* 0x0000000000037919 */ /* 0x000e2e0000002100 */
[----:B------:R-:W0:Y:S01]  /*0020*/  S2UR UR4, SR_CTAID.X ;  /* 0x00000000000479c3 */ /* 0x000e220000002500 */
[----:B------:R-:W1:Y:S07]  /*0030*/  LDCU UR6, c[0x0][0x380] ;  /* 0x00007000ff0677ac */ /* 0x000e6e0008000800 */
[----:B------:R-:W0:Y:S01]  /*0040*/  LDC R0, c[0x0][0x360] ;  /* 0x0000d800ff007b82 */ /* 0x000e220000000800 */
[----:B------:R-:W2:Y:S01]  /*0050*/  LDCU UR5, c[0x0][0x370] ;  /* 0x00006e00ff0577ac */ /* 0x000ea20008000800 */
[----:B0-----:R-:W-:-:S02]  /*0060*/  IMAD R3, R0, UR4, R3 ;  /* 0x0000000400037c24 */ /* 0x001fc4000f8e0203 */
[----:B--2---:R-:W-:-:S03]  /*0070*/  IMAD R0, R0, UR5, RZ ;  /* 0x0000000500007c24 */ /* 0x004fc6000f8e02ff */
[----:B-1----:R-:W-:-:S13]  /*0080*/  ISETP.GE.AND P0, PT, R3, UR6, PT ;  /* 0x0000000603007c0c */ /* 0x002fda000bf06270 */
[----:B------:R-:W-:Y:S05]  /*0090*/  @P0 EXIT ;  /* 0x000000000000094d */ /* 0x000fea0003800000 */
[----:B------:R-:W0:Y:S01]  /*00a0*/  I2F.U32.RP R8, R0 ;  /* 0x0000000000087306 */ /* 0x000e220000209000 */
[C---:B------:R-:W-:Y:S01]  /*00b0*/  IADD3 R2, PT, PT, R0.reuse, R3, RZ ;  /* 0x0000000300027210 */ /* 0x040fe20007ffe0ff */
[----:B------:R-:W-:Y:S01]  /*00c0*/  IMAD.MOV R9, RZ, RZ, -R0 ;  /* 0x000000ffff097224 */ /* 0x000fe200078e0a00 */
[----:B------:R-:W-:Y:S01]  /*00d0*/  ISETP.NE.U32.AND P2, PT, R0, RZ, PT ;  /* 0x000000ff0000720c */ /* 0x000fe20003f45070 */
[----:B------:R-:W1:Y:S01]  /*00e0*/  LDCU.64 UR4, c[0x0][0x358] ;  /* 0x00006b00ff0477ac */ /* 0x000e620008000a00 */
[C---:B------:R-:W-:Y:S01]  /*00f0*/  ISETP.GE.AND P0, PT, R2.reuse, UR6, PT ;  /* 0x0000000602007c0c */ /* 0x040fe2000bf06270 */
[----:B------:R-:W-:Y:S01]  /*0100*/  BSSY.RECONVERGENT B0, `(.L_x_3) ;  /* 0x0000023000007945 */ /* 0x000fe20003800200 */
[----:B------:R-:W-:Y:S02]  /*0110*/  VIMNMX R7, PT, PT, R2, UR6, !PT ;  /* 0x0000000602077c48 */ /* 0x000fe4000ffe0100 */
[----:B------:R-:W-:-:S04]  /*0120*/  SEL R6, RZ, 0x1, P0 ;  /* 0x00000001ff067807 */ /* 0x000fc80000000000 */
[----:B------:R-:W-:Y:S01]  /*0130*/  IADD3 R7, PT, PT, R7, -R2, -R6 ;  /* 0x8000000207077210 */ /* 0x000fe20007ffe806 */
[----:B0-----:R-:W0:Y:S02]  /*0140*/  MUFU.RCP R8, R8 ;  /* 0x0000000800087308 */ /* 0x001e240000001000 */
[----:B0-----:R-:W-:-:S06]  /*0150*/  VIADD R4, R8, 0xffffffe ;  /* 0x0ffffffe08047836 */ /* 0x001fcc0000000000 */
[----:B------:R0:W2:Y:S02]  /*0160*/  F2I.FTZ.U32.TRUNC.NTZ R5, R4 ;  /* 0x0000000400057305 */ /* 0x0000a4000021f000 */
[----:B0-----:R-:W-:Y:S02]  /*0170*/  IMAD.MOV.U32 R4, RZ, RZ, RZ ;  /* 0x000000ffff047224 */ /* 0x001fe400078e00ff */
[----:B--2---:R-:W-:-:S04]  /*0180*/  IMAD R9, R9, R5, RZ ;  /* 0x0000000509097224 */ /* 0x004fc800078e02ff */
[----:B------:R-:W-:-:S06]  /*0190*/  IMAD.HI.U32 R8, R5, R9, R4 ;  /* 0x0000000905087227 */ /* 0x000fcc00078e0004 */
[----:B------:R-:W-:-:S04]  /*01a0*/  IMAD.HI.U32 R5, R8, R7, RZ ;  /* 0x0000000708057227 */ /* 0x000fc800078e00ff */
[----:B------:R-:W-:-:S04]  /*01b0*/  IMAD.MOV R2, RZ, RZ, -R5 ;  /* 0x000000ffff027224 */ /* 0x000fc800078e0a05 */
[----:B------:R-:W-:-:S05]  /*01c0*/  IMAD R7, R0, R2, R7 ;  /* 0x0000000200077224 */ /* 0x000fca00078e0207 */
[----:B------:R-:W-:-:S13]  /*01d0*/  ISETP.GE.U32.AND P0, PT, R7, R0, PT ;  /* 0x000000000700720c */ /* 0x000fda0003f06070 */
[----:B------:R-:W-:Y:S01]  /*01e0*/  @P0 IADD3 R7, PT, PT, -R0, R7, RZ ;  /* 0x0000000700070210 */ /* 0x000fe20007ffe1ff */
[----:B------:R-:W-:-:S03]  /*01f0*/  @P0 VIADD R5, R5, 0x1 ;  /* 0x0000000105050836 */ /* 0x000fc60000000000 */
[----:B------:R-:W-:-:S13]  /*0200*/  ISETP.GE.U32.AND P1, PT, R7, R0, PT ;  /* 0x000000000700720c */ /* 0x000fda0003f26070 */
[----:B------:R-:W-:Y:S02]  /*0210*/  @P1 IADD3 R5, PT, PT, R5, 0x1, RZ ;  /* 0x0000000105051810 */ /* 0x000fe40007ffe0ff */
[----:B------:R-:W-:-:S05]  /*0220*/  @!P2 LOP3.LUT R5, RZ, R0, RZ, 0x33, !PT ;  /* 0x00000000ff05a212 */ /* 0x000fca00078e33ff */
[----:B------:R-:W-:-:S05]  /*0230*/  IMAD.IADD R2, R6, 0x1, R5 ;  /* 0x0000000106027824 */ /* 0x000fca00078e0205 */
[C---:B------:R-:W-:Y:S02]  /*0240*/  LOP3.LUT R4, R2.reuse, 0x3, RZ, 0xc0, !PT ;  /* 0x0000000302047812 */ /* 0x040fe400078ec0ff */
[----:B------:R-:W-:Y:S02]  /*0250*/  ISETP.GE.U32.AND P1, PT, R2, 0x3, PT ;  /* 0x000000030200780c */ /* 0x000fe40003f26070 */
[----:B------:R-:W-:-:S13]  /*0260*/  ISETP.NE.AND P0, PT, R4, 0x3, PT ;  /* 0x000000030400780c */ /* 0x000fda0003f05270 */
[----:B-1----:R-:W-:Y:S05]  /*0270*/  @!P0 BRA `(.L_x_4) ;  /* 0x00000000002c8947 */ /* 0x002fea0003800000 */
[----:B------:R-:W0:Y:S01]  /*0280*/  LDC R9, c[0x0][0x384] ;  /* 0x0000e100ff097b82 */ /* 0x000e220000000800 */
[----:B------:R-:W-:-:S04]  /*0290*/  IADD3 R2, PT, PT, R2, 0x1, RZ ;  /* 0x0000000102027810 */ /* 0x000fc80007ffe0ff */
[----:B------:R-:W-:-:S03]  /*02a0*/  LOP3.LUT R2, R2, 0x3, RZ, 0xc0, !PT ;  /* 0x0000000302027812 */ /* 0x000fc600078ec0ff */
[----:B------:R-:W1:Y:S02]  /*02b0*/  LDC.64 R6, c[0x0][0x388] ;  /* 0x0000e200ff067b82 */ /* 0x000e640000000a00 */
[----:B------:R-:W-:-:S07]  /*02c0*/  IMAD.MOV R2, RZ, RZ, -R2 ;  /* 0x000000ffff027224 */ /* 0x000fce00078e0a02 */
.L_x_5:
[----:B-1----:R-:W-:Y:S01]  /*02d0*/  IMAD.WIDE R4, R3, 0x4, R6 ;  /* 0x0000000403047825 */ /* 0x002fe200078e0206 */
[----:B------:R-:W-:-:S03]  /*02e0*/  IADD3 R2, PT, PT, R2, 0x1, RZ ;  /* 0x0000000102027810 */ /* 0x000fc60007ffe0ff */
[----:B------:R-:W-:Y:S01]  /*02f0*/  IMAD.IADD R3, R0, 0x1, R3 ;  /* 0x0000000100037824 */ /* 0x000fe200078e0203 */
[----:B0-----:R2:W-:Y:S01]  /*0300*/  STG.E desc[UR4][R4.64], R9 ;  /* 0x0000000904007986 */ /* 0x0015e2000c101904 */
[----:B------:R-:W-:-:S13]  /*0310*/  ISETP.NE.AND P0, PT, R2, RZ, PT ;  /* 0x000000ff0200720c */ /* 0x000fda0003f05270 */
[----:B--2---:R-:W-:Y:S05]  /*0320*/  @P0 BRA `(.L_x_5) ;  /* 0xfffffffc00e80947 */ /* 0x004fea000383ffff */
.L_x_4:
[----:B------:R-:W-:Y:S05]  /*0330*/  BSYNC.RECONVERGENT B0 ;  /* 0x0000000000007941 */ /* 0x000fea0003800200 */
.L_x_3:
[----:B------:R-:W-:Y:S05]  /*0340*/  @!P1 EXIT ;  /* 0x000000000000994d */ /* 0x000fea0003800000 */
[----:B------:R-:W0:Y:S08]  /*0350*/  LDC R15, c[0x0][0x384] ;  /* 0x0000e100ff0f7b82 */ /* 0x000e300000000800 */
[----:B------:R-:W1:Y:S02]  /*0360*/  LDC.64 R10, c[0x0][0x388] ;  /* 0x0000e200ff0a7b82 */ /* 0x000e640000000a00 */
.L_x_6:
[----:B-12---:R-:W-:Y:S01]  /*0370*/  IMAD.WIDE R12, R3, 0x4, R10 ;  /* 0x00000004030c7825 */ /* 0x006fe200078e020a */
[----:B------:R-:W-:-:S04]  /*0380*/  LEA R3, R0, R3, 0x2 ;  /* 0x0000000300037211 */ /* 0x000fc800078e10ff */
[----:B0-----:R2:W-:Y:S01]  /*0390*/  STG.E desc[UR4][R12.64], R15 ;  /* 0x0000000f0c007986 */ /* 0x0015e2000c101904 */
[----:B------:R-:W-:Y:S01]  /*03a0*/  IMAD.WIDE R4, R0, 0x4, R12 ;  /* 0x0000000400047825 */ /* 0x000fe200078e020c */
[----:B------:R-:W-:-:S04]  /*03b0*/  ISETP.GE.AND P0, PT, R3, UR6, PT ;  /* 0x0000000603007c0c */ /* 0x000fc8000bf06270 */
[----:B------:R2:W-:Y:S01]  /*03c0*/  STG.E desc[UR4][R4.64], R15 ;  /* 0x0000000f04007986 */ /* 0x0005e2000c101904 */
[----:B------:R-:W-:-:S05]  /*03d0*/  IMAD.WIDE R6, R0, 0x4, R4 ;  /* 0x0000000400067825 */ /* 0x000fca00078e0204 */
[----:B------:R2:W-:Y:S01]  /*03e0*/  STG.E desc[UR4][R6.64], R15 ;  /* 0x0000000f06007986 */ /* 0x0005e2000c101904 */
[----:B------:R-:W-:-:S05]  /*03f0*/  IMAD.WIDE R8, R0, 0x4, R6 ;  /* 0x0000000400087825 */ /* 0x000fca00078e0206 */
[----:B------:R2:W-:Y:S01]  /*0400*/  STG.E desc[UR4][R8.64], R15 ;  /* 0x0000000f08007986 */ /* 0x0005e2000c101904 */
[----:B------:R-:W-:Y:S05]  /*0410*/  @!P0 BRA `(.L_x_6) ;  /* 0xfffffffc00d48947 */ /* 0x000fea000383ffff */
[----:B------:R-:W-:Y:S05]  /*0420*/  EXIT ;  /* 0x000000000000794d */ /* 0x000fea0003800000 */
.L_x_7:
        /* <DEDUP_REMOVED lines=13> */
.L_x_10:


//--------------------- .nv.shared._Z10get_mergedPi --------------------------
	.section	.nv.shared._Z10get_mergedPi,"aw",@nobits
	.sectionflags	@""
	.align	4
.nv.shared._Z10get_mergedPi:
	.zero		5136


//--------------------- .nv.shared.reserved.0     --------------------------
	.section	.nv.shared.reserved.0,"aw",@nobits
	.weak		__nv_reservedSMEM_offset_0_alias
	.size		__nv_reservedSMEM_offset_0_alias, 0, 64
	.other		__nv_reservedSMEM_offset_0_alias,@"STO_CUDA_RESERVED_SHARED STV_DEFAULT"
__nv_reservedSMEM_offset_0_alias:
	.zero		0
	.zero		64


//--------------------- .nv.shared._Z10get_sortedPi --------------------------
	.section	.nv.shared._Z10get_sortedPi,"aw",@nobits
	.sectionflags	@""
	.align	4
.nv.shared._Z10get_sortedPi:
	.zero		5140


//--------------------- .nv.constant0._Z10get_mergedPi --------------------------
	.section	.nv.constant0._Z10get_mergedPi,"a",@progbits
	.sectionflags	@""
	.align	4
.nv.constant0._Z10get_mergedPi:
	.zero		904


//--------------------- .nv.constant0._Z10get_sortedPi --------------------------
	.section	.nv.constant0._Z10get_sortedPi,"a",@progbits
	.sectionflags	@""
	.align	4
.nv.constant0._Z10get_sortedPi:
	.zero		904


//--------------------- .nv.constant0._Z17full_device_arrayiiPi --------------------------
	.section	.nv.constant0._Z17full_device_arrayiiPi,"a",@progbits
	.sectionflags	@""
	.align	4
.nv.constant0._Z17full_device_arrayiiPi:
	.zero		912


//--------------------- SYMBOLS --------------------------

	.type		.nv.reservedSmem.offset0,@object
	.size		.nv.reservedSmem.offset0,0x4
	.type		.nv.reservedSmem.cap,@object
	.size		.nv.reservedSmem.cap,0x4
